//
// Generated by NVIDIA NVVM Compiler
//
// Compiler Build ID: CL-36424714
// Cuda compilation tools, release 13.0, V13.0.88
// Based on NVVM 20.0.0
//

.version 9.0
.target sm_100
.address_size 64

	// .globl	_Z12dummy_kernelPfi

.visible .entry _Z12dummy_kernelPfi(
	.param .u64 .ptr .align 1 _Z12dummy_kernelPfi_param_0,
	.param .u32 _Z12dummy_kernelPfi_param_1
)
{
	.reg .pred 	%p<2>;
	.reg .b32 	%r<6>;
	.reg .b32 	%f<3>;
	.reg .b64 	%rd<5>;

	ld.param.u64 	%rd1, [_Z12dummy_kernelPfi_param_0];
	ld.param.u32 	%r2, [_Z12dummy_kernelPfi_param_1];
	mov.u32 	%r3, %ctaid.x;
	mov.u32 	%r4, %ntid.x;
	mov.u32 	%r5, %tid.x;
	mad.lo.s32 	%r1, %r3, %r4, %r5;
	setp.ge.s32 	%p1, %r1, %r2;
	@%p1 bra 	$L__BB0_2;
	cvta.to.global.u64 	%rd2, %rd1;
	mul.wide.s32 	%rd3, %r1, 4;
	add.s64 	%rd4, %rd2, %rd3;
	ld.global.f32 	%f1, [%rd4];
	add.f32 	%f2, %f1, 0f3F800000;
	st.global.f32 	[%rd4], %f2;
$L__BB0_2:
	ret;

}


// ===== COMPILED SASS (sm_100) =====

	.target	sm_100

	.elftype	@"ET_EXEC"


//--------------------- .note.nv.tkinfo           --------------------------
	.section	.note.nv.tkinfo,"",@"SHT_NOTE"
	.sectionflags	@"SHF_NOTE_NV_TKINFO"
	.tkinfo
        /*0018*/ 	.word	0x00000002
        /*0030*/ 	.string	""
        /*0030*/ 	.string	"ptxas"
        /*0030*/ 	.string	"Cuda compilation tools, release 13.0, V13.0.88"
        /*0030*/ 	.string	"Build cuda_13.0.r13.0/compiler.36424714_0"
        /*0030*/ 	.string	"-arch sm_100 -m 64 "



//--------------------- .note.nv.cuinfo           --------------------------
	.section	.note.nv.cuinfo,"",@"SHT_NOTE"
	.sectionflags	@"SHF_NOTE_NV_CUINFO"
        /*0018*/ 	.short	0x0002
        /*001a*/ 	.short	0x0064
        /*001c*/ 	.short	0x0082
	.zero		2


//--------------------- .nv.info                  --------------------------
	.section	.nv.info,"",@"SHT_CUDA_INFO"
	.align	4


	//----- nvinfo : EIATTR_REGCOUNT
	.align		4
        /*0000*/ 	.byte	0x04, 0x2f
        /*0002*/ 	.short	(.L_1 - .L_0)
	.align		4
.L_0:
        /*0004*/ 	.word	index@(_Z12dummy_kernelPfi)
        /*0008*/ 	.word	0x00000008


	//----- nvinfo : EIATTR_FRAME_SIZE
	.align		4
.L_1:
        /*000c*/ 	.byte	0x04, 0x11
        /*000e*/ 	.short	(.L_3 - .L_2)
	.align		4
.L_2:
        /*0010*/ 	.word	index@(_Z12dummy_kernelPfi)
        /*0014*/ 	.word	0x00000000


	//----- nvinfo : EIATTR_MIN_STACK_SIZE
	.align		4
.L_3:
        /*0018*/ 	.byte	0x04, 0x12
        /*001a*/ 	.short	(.L_5 - .L_4)
	.align		4
.L_4:
        /*001c*/ 	.word	index@(_Z12dummy_kernelPfi)
        /*0020*/ 	.word	0x00000000
.L_5:


//--------------------- .nv.compat                --------------------------
	.section	.nv.compat,"",@"SHT_CUDA_COMPAT_INFO"
	.align	4
        /*0000*/ 	.byte	0x02, 0x09, 0x00, 0x00, 0x02, 0x02, 0x01, 0x00, 0x02, 0x05, 0x05, 0x00, 0x03, 0x07, 0x01, 0x01
        /*0010*/ 	.byte	0x02, 0x03, 0x00, 0x00, 0x02, 0x06, 0x01, 0x00, 0x04, 0x0b, 0x08, 0x00, 0x09, 0x00, 0x00, 0x00
        /*0020*/ 	.byte	0x00, 0x00, 0x00, 0x00


//--------------------- .nv.info._Z12dummy_kernelPfi --------------------------
	.section	.nv.info._Z12dummy_kernelPfi,"",@"SHT_CUDA_INFO"
	.sectionflags	@""
	.align	4


	//----- nvinfo : EIATTR_CUDA_API_VERSION
	.align		4
        /*0000*/ 	.byte	0x04, 0x37
        /*0002*/ 	.short	(.L_7 - .L_6)
.L_6:
        /*0004*/ 	.word	0x00000082


	//----- nvinfo : EIATTR_KPARAM_INFO
	.align		4
.L_7:
        /*0008*/ 	.byte	0x04, 0x17
        /*000a*/ 	.short	(.L_9 - .L_8)
.L_8:
        /*000c*/ 	.word	0x00000000
        /*0010*/ 	.short	0x0001
        /*0012*/ 	.short	0x0008
        /*0014*/ 	.byte	0x00, 0xf0, 0x11, 0x00


	//----- nvinfo : EIATTR_KPARAM_INFO
	.align		4
.L_9:
        /*0018*/ 	.byte	0x04, 0x17
        /*001a*/ 	.short	(.L_11 - .L_10)
.L_10:
        /*001c*/ 	.word	0x00000000
        /*0020*/ 	.short	0x0000
        /*0022*/ 	.short	0x0000
        /*0024*/ 	.byte	0x00, 0xf5, 0x21, 0x00


	//----- nvinfo : EIATTR_SPARSE_MMA_MASK
	.align		4
.L_11:
        /*0028*/ 	.byte	0x03, 0x50
        /*002a*/ 	.short	0x0000


	//----- nvinfo : EIATTR_MAXREG_COUNT
	.align		4
        /*002c*/ 	.byte	0x03, 0x1b
        /*002e*/ 	.short	0x00ff


	//----- nvinfo : EIATTR_MERCURY_ISA_VERSION
	.align		4
        /*0030*/ 	.byte	0x03, 0x5f
        /*0032*/ 	.short	0x0101


	//----- nvinfo : EIATTR_VRC_CTA_INIT_COUNT
	.align		4
        /*0034*/ 	.byte	0x02, 0x4a
	.zero		1
	.zero		1


	//----- nvinfo : EIATTR_EXIT_INSTR_OFFSETS
	.align		4
        /*0038*/ 	.byte	0x04, 0x1c
        /*003a*/ 	.short	(.L_13 - .L_12)


	//   ....[0]....
.L_12:
        /*003c*/ 	.word	0x00000070


	//   ....[1]....
        /*0040*/ 	.word	0x000000e0


	//----- nvinfo : EIATTR_CBANK_PARAM_SIZE
	.align		4
.L_13:
        /*0044*/ 	.byte	0x03, 0x19
        /*0046*/ 	.short	0x000c


	//----- nvinfo : EIATTR_PARAM_CBANK
	.align		4
        /*0048*/ 	.byte	0x04, 0x0a
        /*004a*/ 	.short	(.L_15 - .L_14)
	.align		4
.L_14:
        /*004c*/ 	.word	index@(.nv.constant0._Z12dummy_kernelPfi)
        /*0050*/ 	.short	0x0380
        /*0052*/ 	.short	0x000c


	//----- nvinfo : EIATTR_SW_WAR
	.align		4
.L_15:
        /*0054*/ 	.byte	0x04, 0x36
        /*0056*/ 	.short	(.L_17 - .L_16)
.L_16:
        /*0058*/ 	.word	0x00000008
.L_17:


//--------------------- .nv.callgraph             --------------------------
	.section	.nv.callgraph,"",@"SHT_CUDA_CALLGRAPH"
	.align	4
	.sectionentsize	8
	.align		4
        /*0000*/ 	.word	0x00000000
	.align		4
        /*0004*/ 	.word	0xffffffff
	.align		4
        /*0008*/ 	.word	0x00000000
	.align		4
        /*000c*/ 	.word	0xfffffffe
	.align		4
        /*0010*/ 	.word	0x00000000
	.align		4
        /*0014*/ 	.word	0xfffffffd
	.align		4
        /*0018*/ 	.word	0x00000000
	.align		4
        /*001c*/ 	.word	0xfffffffc


//--------------------- .text._Z12dummy_kernelPfi --------------------------
	.section	.text._Z12dummy_kernelPfi,"ax",@progbits
	.align	128
        .global         _Z12dummy_kernelPfi
        .type           _Z12dummy_kernelPfi,@function
        .size           _Z12dummy_kernelPfi,(.L_x_1 - _Z12dummy_kernelPfi)
        .other          _Z12dummy_kernelPfi,@"STO_CUDA_ENTRY STV_DEFAULT"
_Z12dummy_kernelPfi:
.text._Z12dummy_kernelPfi:
[----:B------:R-:W-:Y:S01]  /*0000*/  LDC R1, c[0x0][0x37c] ;  /* 0x0000df00ff017b82 */ /* 0x000fe20000000800 */
[----:B------:R-:W0:Y:S07]  /*0010*/  S2R R0, SR_TID.X ;  /* 0x0000000000007919 */ /* 0x000e2e0000002100 */
[----:B------:R-:W0:Y:S01]  /*0020*/  S2UR UR4, SR_CTAID.X ;  /* 0x00000000000479c3 */ /* 0x000e220000002500 */
[----:B------:R-:W1:Y:S07]  /*0030*/  LDCU UR5, c[0x0][0x388] ;  /* 0x00007100ff0577ac */ /* 0x000e6e0008000800 */
[----:B------:R-:W0:Y:S02]  /*0040*/  LDC R5, c[0x0][0x360] ;  /* 0x0000d800ff057b82 */ /* 0x000e240000000800 */
[----:B0-----:R-:W-:-:S05]  /*0050*/  IMAD R5, R5, UR4, R0 ;  /* 0x0000000405057c24 */ /* 0x001fca000f8e0200 */
[----:B-1----:R-:W-:-:S13]  /*0060*/  ISETP.GE.AND P0, PT, R5, UR5, PT ;  /* 0x0000000505007c0c */ /* 0x002fda000bf06270 */
[----:B------:R-:W-:Y:S05]  /*0070*/  @P0 EXIT ;  /* 0x000000000000094d */ /* 0x000fea0003800000 */
[----:B------:R-:W0:Y:S01]  /*0080*/  LDC.64 R2, c[0x0][0x380] ;  /* 0x0000e000ff027b82 */ /* 0x000e220000000a00 */
[----:B------:R-:W1:Y:S01]  /*0090*/  LDCU.64 UR4, c[0x0][0x358] ;  /* 0x00006b00ff0477ac */ /* 0x000e620008000a00 */
[----:B0-----:R-:W-:-:S05]  /*00a0*/  IMAD.WIDE R2, R5, 0x4, R2 ;  /* 0x0000000405027825 */ /* 0x001fca00078e0202 */
[----:B-1----:R-:W2:Y:S02]  /*00b0*/  LDG.E R0, desc[UR4][R2.64] ;  /* 0x0000000402007981 */ /* 0x002ea4000c1e1900 */
[----:B--2---:R-:W-:-:S05]  /*00c0*/  FADD R5, R0, 1 ;  /* 0x3f80000000057421 */ /* 0x004fca0000000000 */
[----:B------:R-:W-:Y:S01]  /*00d0*/  STG.E desc[UR4][R2.64], R5 ;  /* 0x0000000502007986 */ /* 0x000fe2000c101904 */
[----:B------:R-:W-:Y:S05]  /*00e0*/  EXIT ;  /* 0x000000000000794d */ /* 0x000fea0003800000 */
.L_x_0:
[----:B------:R-:W-:-:S00]  /*00f0*/  BRA `(.L_x_0) ;  /* 0xfffffffc00fc7947 */ /* 0x000fc0000383ffff */
[----:B------:R-:W-:-:S00]  /*0100*/  NOP ;  /* 0x0000000000007918 */ /* 0x000fc00000000000 */
[----:B------:R-:W-:-:S00]  /*0110*/  NOP ;  /* 0x0000000000007918 */ /* 0x000fc00000000000 */
[----:B------:R-:W-:-:S00]  /*0120*/  NOP ;  /* 0x0000000000007918 */ /* 0x000fc00000000000 */
[----:B------:R-:W-:-:S00]  /*0130*/  NOP ;  /* 0x0000000000007918 */ /* 0x000fc00000000000 */
[----:B------:R-:W-:-:S00]  /*0140*/  NOP ;  /* 0x0000000000007918 */ /* 0x000fc00000000000 */
[----:B------:R-:W-:-:S00]  /*0150*/  NOP ;  /* 0x0000000000007918 */ /* 0x000fc00000000000 */
[----:B------:R-:W-:-:S00]  /*0160*/  NOP ;  /* 0x0000000000007918 */ /* 0x000fc00000000000 */
[----:B------:R-:W-:-:S00]  /*0170*/  NOP ;  /* 0x0000000000007918 */ /* 0x000fc00000000000 */
.L_x_1:


//--------------------- .nv.shared.reserved.0     --------------------------
	.section	.nv.shared.reserved.0,"aw",@nobits
	.weak		__nv_reservedSMEM_offset_0_alias
	.size		__nv_reservedSMEM_offset_0_alias, 0, 64
	.other		__nv_reservedSMEM_offset_0_alias,@"STO_CUDA_RESERVED_SHARED STV_DEFAULT"
__nv_reservedSMEM_offset_0_alias:
	.zero		0
	.zero		64


//--------------------- .nv.constant0._Z12dummy_kernelPfi --------------------------
	.section	.nv.constant0._Z12dummy_kernelPfi,"a",@progbits
	.sectionflags	@""
	.align	4
.nv.constant0._Z12dummy_kernelPfi:
	.zero		908


//--------------------- SYMBOLS --------------------------

	.type		.nv.reservedSmem.offset0,@object
	.size		.nv.reservedSmem.offset0,0x4
